//
// Generated by NVIDIA NVVM Compiler
//
// Compiler Build ID: CL-36424714
// Cuda compilation tools, release 13.0, V13.0.88
// Based on NVVM 20.0.0
//

.version 9.0
.target sm_100
.address_size 64

	// .globl	_Z6invertPhi

.visible .entry _Z6invertPhi(
	.param .u64 .ptr .align 1 _Z6invertPhi_param_0,
	.param .u32 _Z6invertPhi_param_1
)
{
	.reg .pred 	%p<5>;
	.reg .b16 	%rs<16>;
	.reg .b32 	%r<16>;
	.reg .b64 	%rd<5>;

	ld.param.u64 	%rd3, [_Z6invertPhi_param_0];
	ld.param.u32 	%r9, [_Z6invertPhi_param_1];
	mov.u32 	%r1, %ctaid.x;
	mov.u32 	%r2, %ntid.x;
	mov.u32 	%r3, %tid.x;
	mad.lo.s32 	%r14, %r1, %r2, %r3;
	setp.gt.s32 	%p1, %r14, 1987391;
	@%p1 bra 	$L__BB0_8;
	cvta.to.global.u64 	%rd1, %rd3;
	mov.b32 	%r15, 0;
$L__BB0_2:
	mad.lo.s32 	%r11, %r14, -1431655765, 715827882;
	setp.lt.u32 	%p2, %r11, 1431655765;
	cvt.s64.s32 	%rd4, %r14;
	add.s64 	%rd2, %rd1, %rd4;
	@%p2 bra 	$L__BB0_5;
	ld.global.u8 	%rs14, [%rd2];
$L__BB0_4:
	not.b16 	%rs15, %rs14;
	bra.uni 	$L__BB0_7;
$L__BB0_5:
	ld.global.u8 	%rs14, [%rd2];
	add.s16 	%rs7, %rs14, -100;
	and.b16  	%rs8, %rs7, 255;
	setp.gt.u16 	%p3, %rs8, 100;
	@%p3 bra 	$L__BB0_4;
	mul.lo.s16 	%rs10, %rs14, 41;
	shr.u16 	%rs11, %rs10, 10;
	mul.lo.s16 	%rs12, %rs11, 25;
	sub.s16 	%rs13, %rs14, %rs12;
	mul.lo.s16 	%rs15, %rs13, 10;
$L__BB0_7:
	st.global.u8 	[%rd2], %rs15;
	add.s32 	%r7, %r15, 1;
	mad.lo.s32 	%r12, %r9, %r15, %r9;
	add.s32 	%r13, %r12, %r1;
	mad.lo.s32 	%r14, %r13, %r2, %r3;
	setp.lt.s32 	%p4, %r14, 1987392;
	mov.u32 	%r15, %r7;
	@%p4 bra 	$L__BB0_2;
$L__BB0_8:
	ret;

}


// ===== COMPILED SASS (sm_100) =====

	.target	sm_100

	.elftype	@"ET_EXEC"


//--------------------- .note.nv.tkinfo           --------------------------
	.section	.note.nv.tkinfo,"",@"SHT_NOTE"
	.sectionflags	@"SHF_NOTE_NV_TKINFO"
	.tkinfo
        /*0018*/ 	.word	0x00000002
        /*0030*/ 	.string	""
        /*0030*/ 	.string	"ptxas"
        /*0030*/ 	.string	"Cuda compilation tools, release 13.0, V13.0.88"
        /*0030*/ 	.string	"Build cuda_13.0.r13.0/compiler.36424714_0"
        /*0030*/ 	.string	"-arch sm_100 -m 64 "



//--------------------- .note.nv.cuinfo           --------------------------
	.section	.note.nv.cuinfo,"",@"SHT_NOTE"
	.sectionflags	@"SHF_NOTE_NV_CUINFO"
        /*0018*/ 	.short	0x0002
        /*001a*/ 	.short	0x0064
        /*001c*/ 	.short	0x0082
	.zero		2


//--------------------- .nv.info                  --------------------------
	.section	.nv.info,"",@"SHT_CUDA_INFO"
	.align	4


	//----- nvinfo : EIATTR_REGCOUNT
	.align		4
        /*0000*/ 	.byte	0x04, 0x2f
        /*0002*/ 	.short	(.L_1 - .L_0)
	.align		4
.L_0:
        /*0004*/ 	.word	index@(_Z6invertPhi)
        /*0008*/ 	.word	0x0000000c


	//----- nvinfo : EIATTR_FRAME_SIZE
	.align		4
.L_1:
        /*000c*/ 	.byte	0x04, 0x11
        /*000e*/ 	.short	(.L_3 - .L_2)
	.align		4
.L_2:
        /*0010*/ 	.word	index@(_Z6invertPhi)
        /*0014*/ 	.word	0x00000000


	//----- nvinfo : EIATTR_MIN_STACK_SIZE
	.align		4
.L_3:
        /*0018*/ 	.byte	0x04, 0x12
        /*001a*/ 	.short	(.L_5 - .L_4)
	.align		4
.L_4:
        /*001c*/ 	.word	index@(_Z6invertPhi)
        /*0020*/ 	.word	0x00000000
.L_5:


//--------------------- .nv.compat                --------------------------
	.section	.nv.compat,"",@"SHT_CUDA_COMPAT_INFO"
	.align	4
        /*0000*/ 	.byte	0x02, 0x09, 0x00, 0x00, 0x02, 0x02, 0x01, 0x00, 0x02, 0x05, 0x05, 0x00, 0x03, 0x07, 0x01, 0x01
        /*0010*/ 	.byte	0x02, 0x03, 0x00, 0x00, 0x02, 0x06, 0x01, 0x00, 0x04, 0x0b, 0x08, 0x00, 0x09, 0x00, 0x00, 0x00
        /*0020*/ 	.byte	0x00, 0x00, 0x00, 0x00


//--------------------- .nv.info._Z6invertPhi     --------------------------
	.section	.nv.info._Z6invertPhi,"",@"SHT_CUDA_INFO"
	.sectionflags	@""
	.align	4


	//----- nvinfo : EIATTR_CUDA_API_VERSION
	.align		4
        /*0000*/ 	.byte	0x04, 0x37
        /*0002*/ 	.short	(.L_7 - .L_6)
.L_6:
        /*0004*/ 	.word	0x00000082


	//----- nvinfo : EIATTR_KPARAM_INFO
	.align		4
.L_7:
        /*0008*/ 	.byte	0x04, 0x17
        /*000a*/ 	.short	(.L_9 - .L_8)
.L_8:
        /*000c*/ 	.word	0x00000000
        /*0010*/ 	.short	0x0001
        /*0012*/ 	.short	0x0008
        /*0014*/ 	.byte	0x00, 0xf0, 0x11, 0x00


	//----- nvinfo : EIATTR_KPARAM_INFO
	.align		4
.L_9:
        /*0018*/ 	.byte	0x04, 0x17
        /*001a*/ 	.short	(.L_11 - .L_10)
.L_10:
        /*001c*/ 	.word	0x00000000
        /*0020*/ 	.short	0x0000
        /*0022*/ 	.short	0x0000
        /*0024*/ 	.byte	0x00, 0xf5, 0x21, 0x00


	//----- nvinfo : EIATTR_SPARSE_MMA_MASK
	.align		4
.L_11:
        /*0028*/ 	.byte	0x03, 0x50
        /*002a*/ 	.short	0x0000


	//----- nvinfo : EIATTR_MAXREG_COUNT
	.align		4
        /*002c*/ 	.byte	0x03, 0x1b
        /*002e*/ 	.short	0x00ff


	//----- nvinfo : EIATTR_MERCURY_ISA_VERSION
	.align		4
        /*0030*/ 	.byte	0x03, 0x5f
        /*0032*/ 	.short	0x0101


	//----- nvinfo : EIATTR_VRC_CTA_INIT_COUNT
	.align		4
        /*0034*/ 	.byte	0x02, 0x4a
	.zero		1
	.zero		1


	//----- nvinfo : EIATTR_EXIT_INSTR_OFFSETS
	.align		4
        /*0038*/ 	.byte	0x04, 0x1c
        /*003a*/ 	.short	(.L_13 - .L_12)


	//   ....[0]....
.L_12:
        /*003c*/ 	.word	0x00000060


	//   ....[1]....
        /*0040*/ 	.word	0x00000300


	//----- nvinfo : EIATTR_CRS_STACK_SIZE
	.align		4
.L_13:
        /*0044*/ 	.byte	0x04, 0x1e
        /*0046*/ 	.short	(.L_15 - .L_14)
.L_14:
        /*0048*/ 	.word	0x00000000


	//----- nvinfo : EIATTR_CBANK_PARAM_SIZE
	.align		4
.L_15:
        /*004c*/ 	.byte	0x03, 0x19
        /*004e*/ 	.short	0x000c


	//----- nvinfo : EIATTR_PARAM_CBANK
	.align		4
        /*0050*/ 	.byte	0x04, 0x0a
        /*0052*/ 	.short	(.L_17 - .L_16)
	.align		4
.L_16:
        /*0054*/ 	.word	index@(.nv.constant0._Z6invertPhi)
        /*0058*/ 	.short	0x0380
        /*005a*/ 	.short	0x000c


	//----- nvinfo : EIATTR_SW_WAR
	.align		4
.L_17:
        /*005c*/ 	.byte	0x04, 0x36
        /*005e*/ 	.short	(.L_19 - .L_18)
.L_18:
        /*0060*/ 	.word	0x00000008
.L_19:


//--------------------- .nv.callgraph             --------------------------
	.section	.nv.callgraph,"",@"SHT_CUDA_CALLGRAPH"
	.align	4
	.sectionentsize	8
	.align		4
        /*0000*/ 	.word	0x00000000
	.align		4
        /*0004*/ 	.word	0xffffffff
	.align		4
        /*0008*/ 	.word	0x00000000
	.align		4
        /*000c*/ 	.word	0xfffffffe
	.align		4
        /*0010*/ 	.word	0x00000000
	.align		4
        /*0014*/ 	.word	0xfffffffd
	.align		4
        /*0018*/ 	.word	0x00000000
	.align		4
        /*001c*/ 	.word	0xfffffffc


//--------------------- .text._Z6invertPhi        --------------------------
	.section	.text._Z6invertPhi,"ax",@progbits
	.align	128
        .global         _Z6invertPhi
        .type           _Z6invertPhi,@function
        .size           _Z6invertPhi,(.L_x_6 - _Z6invertPhi)
        .other          _Z6invertPhi,@"STO_CUDA_ENTRY STV_DEFAULT"
_Z6invertPhi:
.text._Z6invertPhi:
[----:B------:R-:W-:Y:S01]  /*0000*/  LDC R1, c[0x0][0x37c] ;  /* 0x0000df00ff017b82 */ /* 0x000fe20000000800 */
[----:B------:R-:W0:Y:S07]  /*0010*/  S2R R0, SR_TID.X ;  /* 0x0000000000007919 */ /* 0x000e2e0000002100 */
[----:B------:R-:W0:Y:S08]  /*0020*/  S2UR UR4, SR_CTAID.X ;  /* 0x00000000000479c3 */ /* 0x000e300000002500 */
[----:B------:R-:W0:Y:S02]  /*0030*/  LDC R5, c[0x0][0x360] ;  /* 0x0000d800ff057b82 */ /* 0x000e240000000800 */
[----:B0-----:R-:W-:-:S05]  /*0040*/  IMAD R2, R5, UR4, R0 ;  /* 0x0000000405027c24 */ /* 0x001fca000f8e0200 */
[----:B------:R-:W-:-:S13]  /*0050*/  ISETP.GT.AND P0, PT, R2, 0x1e533f, PT ;  /* 0x001e533f0200780c */ /* 0x000fda0003f04270 */
[----:B------:R-:W-:Y:S05]  /*0060*/  @P0 EXIT ;  /* 0x000000000000094d */ /* 0x000fea0003800000 */
[----:B------:R-:W0:Y:S01]  /*0070*/  LDC R4, c[0x0][0x388] ;  /* 0x0000e200ff047b82 */ /* 0x000e220000000800 */
[----:B------:R-:W-:Y:S01]  /*0080*/  IMAD.MOV.U32 R6, RZ, RZ, R2 ;  /* 0x000000ffff067224 */ /* 0x000fe200078e0002 */
[----:B------:R-:W1:Y:S01]  /*0090*/  LDCU.64 UR6, c[0x0][0x358] ;  /* 0x00006b00ff0677ac */ /* 0x000e620008000a00 */
[----:B------:R-:W-:Y:S01]  /*00a0*/  IMAD.MOV.U32 R7, RZ, RZ, RZ ;  /* 0x000000ffff077224 */ /* 0x000fe200078e00ff */
[----:B------:R-:W2:Y:S06]  /*00b0*/  LDCU.64 UR8, c[0x0][0x380] ;  /* 0x00007000ff0877ac */ /* 0x000eac0008000a00 */
.L_x_4:
[----:B-1----:R-:W-:Y:S01]  /*00c0*/  IMAD.MOV.U32 R3, RZ, RZ, -0x55555555 ;  /* 0xaaaaaaabff037424 */ /* 0x002fe200078e00ff */
[C---:B--2---:R-:W-:Y:S01]  /*00d0*/  IADD3 R2, P1, PT, R6.reuse, UR8, RZ ;  /* 0x0000000806027c10 */ /* 0x044fe2000ff3e0ff */
[----:B------:R-:W-:Y:S02]  /*00e0*/  BSSY.RECONVERGENT B0, `(.L_x_0) ;  /* 0x000001a000007945 */ /* 0x000fe40003800200 */
[----:B------:R-:W-:-:S05]  /*00f0*/  IMAD R3, R6, R3, 0x2aaaaaaa ;  /* 0x2aaaaaaa06037424 */ /* 0x000fca00078e0203 */
[----:B------:R-:W-:Y:S02]  /*0100*/  ISETP.GE.U32.AND P0, PT, R3, 0x55555555, PT ;  /* 0x555555550300780c */ /* 0x000fe40003f06070 */
[----:B------:R-:W-:-:S11]  /*0110*/  LEA.HI.X.SX32 R3, R6, UR9, 0x1, P1 ;  /* 0x0000000906037c11 */ /* 0x000fd600088f0eff */
[----:B------:R-:W-:Y:S05]  /*0120*/  @!P0 BRA `(.L_x_1) ;  /* 0x0000000000088947 */ /* 0x000fea0003800000 */
[----:B-1----:R1:W5:Y:S01]  /*0130*/  LDG.E.U8 R6, desc[UR6][R2.64] ;  /* 0x0000000602067981 */ /* 0x002362000c1e1100 */
[----:B------:R-:W-:Y:S05]  /*0140*/  BRA `(.L_x_2) ;  /* 0x0000000000447947 */ /* 0x000fea0003800000 */
.L_x_1:
[----:B-1----:R-:W2:Y:S02]  /*0150*/  LDG.E.U8 R6, desc[UR6][R2.64] ;  /* 0x0000000602067981 */ /* 0x002ea4000c1e1100 */
[----:B--2---:R-:W-:-:S05]  /*0160*/  VIADD R8, R6, 0xffffff9c ;  /* 0xffffff9c06087836 */ /* 0x004fca0000000000 */
[----:B------:R-:W-:-:S04]  /*0170*/  LOP3.LUT R8, R8, 0xff, RZ, 0xc0, !PT ;  /* 0x000000ff08087812 */ /* 0x000fc800078ec0ff */
[----:B------:R-:W-:-:S13]  /*0180*/  ISETP.GT.U32.AND P0, PT, R8, 0x64, PT ;  /* 0x000000640800780c */ /* 0x000fda0003f04070 */
[----:B------:R-:W-:Y:S05]  /*0190*/  @P0 BRA `(.L_x_2) ;  /* 0x0000000000300947 */ /* 0x000fea0003800000 */
[----:B------:R-:W-:-:S05]  /*01a0*/  PRMT R8, R6, 0x9910, RZ ;  /* 0x0000991006087816 */ /* 0x000fca00000000ff */
[----:B------:R-:W-:-:S05]  /*01b0*/  IMAD R8, R8, 0x29, RZ ;  /* 0x0000002908087824 */ /* 0x000fca00078e02ff */
[----:B------:R-:W-:-:S04]  /*01c0*/  LOP3.LUT R8, R8, 0xffff, RZ, 0xc0, !PT ;  /* 0x0000ffff08087812 */ /* 0x000fc800078ec0ff */
[----:B------:R-:W-:-:S04]  /*01d0*/  SHF.R.U32.HI R8, RZ, 0xa, R8 ;  /* 0x0000000aff087819 */ /* 0x000fc80000011608 */
[----:B------:R-:W-:-:S05]  /*01e0*/  PRMT R8, R8, 0x9910, RZ ;  /* 0x0000991008087816 */ /* 0x000fca00000000ff */
[----:B------:R-:W-:-:S04]  /*01f0*/  IMAD R8, R8, 0x19, RZ ;  /* 0x0000001908087824 */ /* 0x000fc800078e02ff */
[----:B------:R-:W-:-:S05]  /*0200*/  IMAD.MOV R8, RZ, RZ, -R8 ;  /* 0x000000ffff087224 */ /* 0x000fca00078e0a08 */
[----:B------:R-:W-:-:S05]  /*0210*/  PRMT R9, R8, 0x7710, RZ ;  /* 0x0000771008097816 */ /* 0x000fca00000000ff */
[----:B------:R-:W-:-:S05]  /*0220*/  IMAD.IADD R6, R6, 0x1, R9 ;  /* 0x0000000106067824 */ /* 0x000fca00078e0209 */
[----:B------:R-:W-:-:S05]  /*0230*/  PRMT R8, R6, 0x9910, RZ ;  /* 0x0000991006087816 */ /* 0x000fca00000000ff */
[----:B------:R-:W-:Y:S01]  /*0240*/  IMAD R8, R8, 0xa, RZ ;  /* 0x0000000a08087824 */ /* 0x000fe200078e02ff */
[----:B------:R-:W-:Y:S06]  /*0250*/  BRA `(.L_x_3) ;  /* 0x0000000000087947 */ /* 0x000fec0003800000 */
.L_x_2:
[----:B-----5:R-:W-:-:S04]  /*0260*/  LOP3.LUT R6, RZ, R6, RZ, 0x33, !PT ;  /* 0x00000006ff067212 */ /* 0x020fc800078e33ff */
[----:B------:R-:W-:-:S07]  /*0270*/  PRMT R8, R6, 0x7610, R8 ;  /* 0x0000761006087816 */ /* 0x000fce0000000008 */
.L_x_3:
[----:B------:R-:W-:Y:S05]  /*0280*/  BSYNC.RECONVERGENT B0 ;  /* 0x0000000000007941 */ /* 0x000fea0003800200 */
.L_x_0:
[C---:B0-----:R-:W-:Y:S01]  /*0290*/  IMAD R6, R7.reuse, R4, R4 ;  /* 0x0000000407067224 */ /* 0x041fe200078e0204 */
[----:B------:R3:W-:Y:S01]  /*02a0*/  STG.E.U8 desc[UR6][R2.64], R8 ;  /* 0x0000000802007986 */ /* 0x0007e2000c101106 */
[----:B------:R-:W-:Y:S02]  /*02b0*/  VIADD R7, R7, 0x1 ;  /* 0x0000000107077836 */ /* 0x000fe40000000000 */
[----:B------:R-:W-:-:S04]  /*02c0*/  VIADD R6, R6, UR4 ;  /* 0x0000000406067c36 */ /* 0x000fc80008000000 */
[----:B------:R-:W-:-:S05]  /*02d0*/  IMAD R6, R6, R5, R0 ;  /* 0x0000000506067224 */ /* 0x000fca00078e0200 */
[----:B------:R-:W-:-:S13]  /*02e0*/  ISETP.GE.AND P0, PT, R6, 0x1e5340, PT ;  /* 0x001e53400600780c */ /* 0x000fda0003f06270 */
[----:B---3--:R-:W-:Y:S05]  /*02f0*/  @!P0 BRA `(.L_x_4) ;  /* 0xfffffffc00708947 */ /* 0x008fea000383ffff */
[----:B------:R-:W-:Y:S05]  /*0300*/  EXIT ;  /* 0x000000000000794d */ /* 0x000fea0003800000 */
.L_x_5:
[----:B------:R-:W-:-:S00]  /*0310*/  BRA `(.L_x_5) ;  /* 0xfffffffc00fc7947 */ /* 0x000fc0000383ffff */
[----:B------:R-:W-:-:S00]  /*0320*/  NOP ;  /* 0x0000000000007918 */ /* 0x000fc00000000000 */
        /* <DEDUP_REMOVED lines=13> */
.L_x_6:


//--------------------- .nv.shared.reserved.0     --------------------------
	.section	.nv.shared.reserved.0,"aw",@nobits
	.weak		__nv_reservedSMEM_offset_0_alias
	.size		__nv_reservedSMEM_offset_0_alias, 0, 64
	.other		__nv_reservedSMEM_offset_0_alias,@"STO_CUDA_RESERVED_SHARED STV_DEFAULT"
__nv_reservedSMEM_offset_0_alias:
	.zero		0
	.zero		64


//--------------------- .nv.constant0._Z6invertPhi --------------------------
	.section	.nv.constant0._Z6invertPhi,"a",@progbits
	.sectionflags	@""
	.align	4
.nv.constant0._Z6invertPhi:
	.zero		908


//--------------------- SYMBOLS --------------------------

	.type		.nv.reservedSmem.offset0,@object
	.size		.nv.reservedSmem.offset0,0x4
